//
// Generated by NVIDIA NVVM Compiler
//
// Compiler Build ID: CL-36424714
// Cuda compilation tools, release 13.0, V13.0.88
// Based on NVVM 20.0.0
//

.version 9.0
.target sm_100
.address_size 64

	// .globl	_Z16cuda_simd_matmulPfS_S_iii

.visible .entry _Z16cuda_simd_matmulPfS_S_iii(
	.param .u64 .ptr .align 1 _Z16cuda_simd_matmulPfS_S_iii_param_0,
	.param .u64 .ptr .align 1 _Z16cuda_simd_matmulPfS_S_iii_param_1,
	.param .u64 .ptr .align 1 _Z16cuda_simd_matmulPfS_S_iii_param_2,
	.param .u32 _Z16cuda_simd_matmulPfS_S_iii_param_3,
	.param .u32 _Z16cuda_simd_matmulPfS_S_iii_param_4,
	.param .u32 _Z16cuda_simd_matmulPfS_S_iii_param_5
)
{
	.reg .pred 	%p<9>;
	.reg .b32 	%r<58>;
	.reg .b32 	%f<80>;
	.reg .b64 	%rd<30>;

	ld.param.u64 	%rd10, [_Z16cuda_simd_matmulPfS_S_iii_param_0];
	ld.param.u64 	%rd11, [_Z16cuda_simd_matmulPfS_S_iii_param_1];
	ld.param.u64 	%rd9, [_Z16cuda_simd_matmulPfS_S_iii_param_2];
	ld.param.u32 	%r33, [_Z16cuda_simd_matmulPfS_S_iii_param_3];
	ld.param.u32 	%r31, [_Z16cuda_simd_matmulPfS_S_iii_param_4];
	ld.param.u32 	%r32, [_Z16cuda_simd_matmulPfS_S_iii_param_5];
	cvta.to.global.u64 	%rd1, %rd11;
	cvta.to.global.u64 	%rd2, %rd10;
	mov.u32 	%r34, %ctaid.y;
	mov.u32 	%r35, %ntid.y;
	mov.u32 	%r36, %tid.y;
	mad.lo.s32 	%r1, %r34, %r35, %r36;
	mov.u32 	%r37, %ctaid.x;
	mov.u32 	%r38, %ntid.x;
	mov.u32 	%r39, %tid.x;
	mad.lo.s32 	%r2, %r37, %r38, %r39;
	setp.ge.s32 	%p1, %r1, %r33;
	setp.ge.s32 	%p2, %r2, %r31;
	or.pred  	%p3, %p1, %p2;
	@%p3 bra 	$L__BB0_9;
	setp.lt.s32 	%p4, %r32, 1;
	mov.f32 	%f79, 0f00000000;
	@%p4 bra 	$L__BB0_8;
	mul.lo.s32 	%r3, %r32, %r1;
	add.s32 	%r41, %r32, -1;
	shr.u32 	%r42, %r41, 2;
	add.s32 	%r4, %r42, 1;
	and.b32  	%r5, %r4, 3;
	setp.lt.u32 	%p5, %r32, 13;
	mov.f32 	%f79, 0f00000000;
	mov.b32 	%r55, 0;
	@%p5 bra 	$L__BB0_5;
	shl.b32 	%r44, %r31, 3;
	add.s32 	%r53, %r2, %r44;
	shl.b32 	%r7, %r31, 4;
	mad.lo.s32 	%r52, %r31, 12, %r2;
	shl.b32 	%r45, %r31, 2;
	add.s32 	%r51, %r2, %r45;
	mul.wide.u32 	%rd12, %r3, 4;
	add.s64 	%rd13, %rd12, %rd2;
	add.s64 	%rd28, %rd13, 32;
	and.b32  	%r46, %r4, 2147483644;
	neg.s32 	%r49, %r46;
	mov.f32 	%f79, 0f00000000;
	mov.b32 	%r55, 0;
	mov.u32 	%r50, %r2;
$L__BB0_4:
	.pragma "nounroll";
	ld.global.v4.f32 	{%f12, %f13, %f14, %f15}, [%rd28+-32];
	mul.wide.s32 	%rd14, %r50, 4;
	add.s64 	%rd15, %rd1, %rd14;
	ld.global.v4.f32 	{%f16, %f17, %f18, %f19}, [%rd15];
	mul.f32 	%f20, %f13, %f17;
	fma.rn.f32 	%f21, %f12, %f16, %f20;
	fma.rn.f32 	%f22, %f14, %f18, %f21;
	fma.rn.f32 	%f23, %f15, %f19, %f22;
	add.f32 	%f24, %f79, %f23;
	ld.global.v4.f32 	{%f25, %f26, %f27, %f28}, [%rd28+-16];
	mul.wide.s32 	%rd16, %r51, 4;
	add.s64 	%rd17, %rd1, %rd16;
	ld.global.v4.f32 	{%f29, %f30, %f31, %f32}, [%rd17];
	mul.f32 	%f33, %f26, %f30;
	fma.rn.f32 	%f34, %f25, %f29, %f33;
	fma.rn.f32 	%f35, %f27, %f31, %f34;
	fma.rn.f32 	%f36, %f28, %f32, %f35;
	add.f32 	%f37, %f24, %f36;
	ld.global.v4.f32 	{%f38, %f39, %f40, %f41}, [%rd28];
	mul.wide.s32 	%rd18, %r53, 4;
	add.s64 	%rd19, %rd1, %rd18;
	ld.global.v4.f32 	{%f42, %f43, %f44, %f45}, [%rd19];
	mul.f32 	%f46, %f39, %f43;
	fma.rn.f32 	%f47, %f38, %f42, %f46;
	fma.rn.f32 	%f48, %f40, %f44, %f47;
	fma.rn.f32 	%f49, %f41, %f45, %f48;
	add.f32 	%f50, %f37, %f49;
	ld.global.v4.f32 	{%f51, %f52, %f53, %f54}, [%rd28+16];
	mul.wide.s32 	%rd20, %r52, 4;
	add.s64 	%rd21, %rd1, %rd20;
	ld.global.v4.f32 	{%f55, %f56, %f57, %f58}, [%rd21];
	mul.f32 	%f59, %f52, %f56;
	fma.rn.f32 	%f60, %f51, %f55, %f59;
	fma.rn.f32 	%f61, %f53, %f57, %f60;
	fma.rn.f32 	%f62, %f54, %f58, %f61;
	add.f32 	%f79, %f50, %f62;
	add.s32 	%r55, %r55, 16;
	add.s32 	%r53, %r53, %r7;
	add.s32 	%r52, %r52, %r7;
	add.s32 	%r51, %r51, %r7;
	add.s32 	%r50, %r50, %r7;
	add.s64 	%rd28, %rd28, 64;
	add.s32 	%r49, %r49, 4;
	setp.ne.s32 	%p6, %r49, 0;
	@%p6 bra 	$L__BB0_4;
$L__BB0_5:
	setp.eq.s32 	%p7, %r5, 0;
	@%p7 bra 	$L__BB0_8;
	mad.lo.s32 	%r57, %r55, %r31, %r2;
	shl.b32 	%r25, %r31, 2;
	add.s32 	%r47, %r55, %r3;
	mul.wide.u32 	%rd22, %r47, 4;
	add.s64 	%rd29, %rd2, %rd22;
	neg.s32 	%r56, %r5;
$L__BB0_7:
	.pragma "nounroll";
	ld.global.v4.f32 	{%f63, %f64, %f65, %f66}, [%rd29];
	mul.wide.s32 	%rd23, %r57, 4;
	add.s64 	%rd24, %rd1, %rd23;
	ld.global.v4.f32 	{%f67, %f68, %f69, %f70}, [%rd24];
	mul.f32 	%f71, %f64, %f68;
	fma.rn.f32 	%f72, %f63, %f67, %f71;
	fma.rn.f32 	%f73, %f65, %f69, %f72;
	fma.rn.f32 	%f74, %f66, %f70, %f73;
	add.f32 	%f79, %f79, %f74;
	add.s32 	%r57, %r57, %r25;
	add.s64 	%rd29, %rd29, 16;
	add.s32 	%r56, %r56, 1;
	setp.ne.s32 	%p8, %r56, 0;
	@%p8 bra 	$L__BB0_7;
$L__BB0_8:
	mad.lo.s32 	%r48, %r31, %r1, %r2;
	cvta.to.global.u64 	%rd25, %rd9;
	mul.wide.s32 	%rd26, %r48, 4;
	add.s64 	%rd27, %rd25, %rd26;
	st.global.f32 	[%rd27], %f79;
$L__BB0_9:
	ret;

}


// ===== COMPILED SASS (sm_100) =====

	.target	sm_100

	.elftype	@"ET_EXEC"


//--------------------- .note.nv.tkinfo           --------------------------
	.section	.note.nv.tkinfo,"",@"SHT_NOTE"
	.sectionflags	@"SHF_NOTE_NV_TKINFO"
	.tkinfo
        /*0018*/ 	.word	0x00000002
        /*0030*/ 	.string	""
        /*0030*/ 	.string	"ptxas"
        /*0030*/ 	.string	"Cuda compilation tools, release 13.0, V13.0.88"
        /*0030*/ 	.string	"Build cuda_13.0.r13.0/compiler.36424714_0"
        /*0030*/ 	.string	"-arch sm_100 -m 64 "



//--------------------- .note.nv.cuinfo           --------------------------
	.section	.note.nv.cuinfo,"",@"SHT_NOTE"
	.sectionflags	@"SHF_NOTE_NV_CUINFO"
        /*0018*/ 	.short	0x0002
        /*001a*/ 	.short	0x0064
        /*001c*/ 	.short	0x0082
	.zero		2


//--------------------- .nv.info                  --------------------------
	.section	.nv.info,"",@"SHT_CUDA_INFO"
	.align	4


	//----- nvinfo : EIATTR_REGCOUNT
	.align		4
        /*0000*/ 	.byte	0x04, 0x2f
        /*0002*/ 	.short	(.L_1 - .L_0)
	.align		4
.L_0:
        /*0004*/ 	.word	index@(_Z16cuda_simd_matmulPfS_S_iii)
        /*0008*/ 	.word	0x00000022


	//----- nvinfo : EIATTR_FRAME_SIZE
	.align		4
.L_1:
        /*000c*/ 	.byte	0x04, 0x11
        /*000e*/ 	.short	(.L_3 - .L_2)
	.align		4
.L_2:
        /*0010*/ 	.word	index@(_Z16cuda_simd_matmulPfS_S_iii)
        /*0014*/ 	.word	0x00000000


	//----- nvinfo : EIATTR_MIN_STACK_SIZE
	.align		4
.L_3:
        /*0018*/ 	.byte	0x04, 0x12
        /*001a*/ 	.short	(.L_5 - .L_4)
	.align		4
.L_4:
        /*001c*/ 	.word	index@(_Z16cuda_simd_matmulPfS_S_iii)
        /*0020*/ 	.word	0x00000000
.L_5:


//--------------------- .nv.compat                --------------------------
	.section	.nv.compat,"",@"SHT_CUDA_COMPAT_INFO"
	.align	4
        /*0000*/ 	.byte	0x02, 0x09, 0x00, 0x00, 0x02, 0x02, 0x01, 0x00, 0x02, 0x05, 0x05, 0x00, 0x03, 0x07, 0x01, 0x01
        /*0010*/ 	.byte	0x02, 0x03, 0x00, 0x00, 0x02, 0x06, 0x01, 0x00, 0x04, 0x0b, 0x08, 0x00, 0x09, 0x00, 0x00, 0x00
        /*0020*/ 	.byte	0x00, 0x00, 0x00, 0x00


//--------------------- .nv.info._Z16cuda_simd_matmulPfS_S_iii --------------------------
	.section	.nv.info._Z16cuda_simd_matmulPfS_S_iii,"",@"SHT_CUDA_INFO"
	.sectionflags	@""
	.align	4


	//----- nvinfo : EIATTR_CUDA_API_VERSION
	.align		4
        /*0000*/ 	.byte	0x04, 0x37
        /*0002*/ 	.short	(.L_7 - .L_6)
.L_6:
        /*0004*/ 	.word	0x00000082


	//----- nvinfo : EIATTR_KPARAM_INFO
	.align		4
.L_7:
        /*0008*/ 	.byte	0x04, 0x17
        /*000a*/ 	.short	(.L_9 - .L_8)
.L_8:
        /*000c*/ 	.word	0x00000000
        /*0010*/ 	.short	0x0005
        /*0012*/ 	.short	0x0020
        /*0014*/ 	.byte	0x00, 0xf0, 0x11, 0x00


	//----- nvinfo : EIATTR_KPARAM_INFO
	.align		4
.L_9:
        /*0018*/ 	.byte	0x04, 0x17
        /*001a*/ 	.short	(.L_11 - .L_10)
.L_10:
        /*001c*/ 	.word	0x00000000
        /*0020*/ 	.short	0x0004
        /*0022*/ 	.short	0x001c
        /*0024*/ 	.byte	0x00, 0xf0, 0x11, 0x00


	//----- nvinfo : EIATTR_KPARAM_INFO
	.align		4
.L_11:
        /*0028*/ 	.byte	0x04, 0x17
        /*002a*/ 	.short	(.L_13 - .L_12)
.L_12:
        /*002c*/ 	.word	0x00000000
        /*0030*/ 	.short	0x0003
        /*0032*/ 	.short	0x0018
        /*0034*/ 	.byte	0x00, 0xf0, 0x11, 0x00


	//----- nvinfo : EIATTR_KPARAM_INFO
	.align		4
.L_13:
        /*0038*/ 	.byte	0x04, 0x17
        /*003a*/ 	.short	(.L_15 - .L_14)
.L_14:
        /*003c*/ 	.word	0x00000000
        /*0040*/ 	.short	0x0002
        /*0042*/ 	.short	0x0010
        /*0044*/ 	.byte	0x00, 0xf5, 0x21, 0x00


	//----- nvinfo : EIATTR_KPARAM_INFO
	.align		4
.L_15:
        /*0048*/ 	.byte	0x04, 0x17
        /*004a*/ 	.short	(.L_17 - .L_16)
.L_16:
        /*004c*/ 	.word	0x00000000
        /*0050*/ 	.short	0x0001
        /*0052*/ 	.short	0x0008
        /*0054*/ 	.byte	0x00, 0xf5, 0x21, 0x00


	//----- nvinfo : EIATTR_KPARAM_INFO
	.align		4
.L_17:
        /*0058*/ 	.byte	0x04, 0x17
        /*005a*/ 	.short	(.L_19 - .L_18)
.L_18:
        /*005c*/ 	.word	0x00000000
        /*0060*/ 	.short	0x0000
        /*0062*/ 	.short	0x0000
        /*0064*/ 	.byte	0x00, 0xf5, 0x21, 0x00


	//----- nvinfo : EIATTR_SPARSE_MMA_MASK
	.align		4
.L_19:
        /*0068*/ 	.byte	0x03, 0x50
        /*006a*/ 	.short	0x0000


	//----- nvinfo : EIATTR_MAXREG_COUNT
	.align		4
        /*006c*/ 	.byte	0x03, 0x1b
        /*006e*/ 	.short	0x00ff


	//----- nvinfo : EIATTR_MERCURY_ISA_VERSION
	.align		4
        /*0070*/ 	.byte	0x03, 0x5f
        /*0072*/ 	.short	0x0101


	//----- nvinfo : EIATTR_VRC_CTA_INIT_COUNT
	.align		4
        /*0074*/ 	.byte	0x02, 0x4a
	.zero		1
	.zero		1


	//----- nvinfo : EIATTR_EXIT_INSTR_OFFSETS
	.align		4
        /*0078*/ 	.byte	0x04, 0x1c
        /*007a*/ 	.short	(.L_21 - .L_20)


	//   ....[0]....
.L_20:
        /*007c*/ 	.word	0x000000c0


	//   ....[1]....
        /*0080*/ 	.word	0x000006f0


	//----- nvinfo : EIATTR_CBANK_PARAM_SIZE
	.align		4
.L_21:
        /*0084*/ 	.byte	0x03, 0x19
        /*0086*/ 	.short	0x0024


	//----- nvinfo : EIATTR_PARAM_CBANK
	.align		4
        /*0088*/ 	.byte	0x04, 0x0a
        /*008a*/ 	.short	(.L_23 - .L_22)
	.align		4
.L_22:
        /*008c*/ 	.word	index@(.nv.constant0._Z16cuda_simd_matmulPfS_S_iii)
        /*0090*/ 	.short	0x0380
        /*0092*/ 	.short	0x0024


	//----- nvinfo : EIATTR_SW_WAR
	.align		4
.L_23:
        /*0094*/ 	.byte	0x04, 0x36
        /*0096*/ 	.short	(.L_25 - .L_24)
.L_24:
        /*0098*/ 	.word	0x00000008
.L_25:


//--------------------- .nv.callgraph             --------------------------
	.section	.nv.callgraph,"",@"SHT_CUDA_CALLGRAPH"
	.align	4
	.sectionentsize	8
	.align		4
        /*0000*/ 	.word	0x00000000
	.align		4
        /*0004*/ 	.word	0xffffffff
	.align		4
        /*0008*/ 	.word	0x00000000
	.align		4
        /*000c*/ 	.word	0xfffffffe
	.align		4
        /*0010*/ 	.word	0x00000000
	.align		4
        /*0014*/ 	.word	0xfffffffd
	.align		4
        /*0018*/ 	.word	0x00000000
	.align		4
        /*001c*/ 	.word	0xfffffffc


//--------------------- .text._Z16cuda_simd_matmulPfS_S_iii --------------------------
	.section	.text._Z16cuda_simd_matmulPfS_S_iii,"ax",@progbits
	.align	128
        .global         _Z16cuda_simd_matmulPfS_S_iii
        .type           _Z16cuda_simd_matmulPfS_S_iii,@function
        .size           _Z16cuda_simd_matmulPfS_S_iii,(.L_x_5 - _Z16cuda_simd_matmulPfS_S_iii)
        .other          _Z16cuda_simd_matmulPfS_S_iii,@"STO_CUDA_ENTRY STV_DEFAULT"
_Z16cuda_simd_matmulPfS_S_iii:
.text._Z16cuda_simd_matmulPfS_S_iii:
[----:B------:R-:W-:Y:S01]  /*0000*/  LDC R1, c[0x0][0x37c] ;  /* 0x0000df00ff017b82 */ /* 0x000fe20000000800 */
[----:B------:R-:W0:Y:S07]  /*0010*/  S2R R5, SR_TID.X ;  /* 0x0000000000057919 */ /* 0x000e2e0000002100 */
[----:B------:R-:W1:Y:S01]  /*0020*/  LDC R21, c[0x0][0x364] ;  /* 0x0000d900ff157b82 */ /* 0x000e620000000800 */
[----:B------:R-:W1:Y:S07]  /*0030*/  S2R R4, SR_TID.Y ;  /* 0x0000000000047919 */ /* 0x000e6e0000002200 */
[----:B------:R-:W0:Y:S08]  /*0040*/  S2UR UR5, SR_CTAID.X ;  /* 0x00000000000579c3 */ /* 0x000e300000002500 */
[----:B------:R-:W0:Y:S08]  /*0050*/  LDC R0, c[0x0][0x360] ;  /* 0x0000d800ff007b82 */ /* 0x000e300000000800 */
[----:B------:R-:W1:Y:S08]  /*0060*/  S2UR UR4, SR_CTAID.Y ;  /* 0x00000000000479c3 */ /* 0x000e700000002600 */
[----:B------:R-:W2:Y:S01]  /*0070*/  LDC.64 R2, c[0x0][0x398] ;  /* 0x0000e600ff027b82 */ /* 0x000ea20000000a00 */
[----:B0-----:R-:W-:-:S02]  /*0080*/  IMAD R0, R0, UR5, R5 ;  /* 0x0000000500007c24 */ /* 0x001fc4000f8e0205 */
[----:B-1----:R-:W-:-:S03]  /*0090*/  IMAD R21, R21, UR4, R4 ;  /* 0x0000000415157c24 */ /* 0x002fc6000f8e0204 */
[----:B--2---:R-:W-:-:S04]  /*00a0*/  ISETP.GE.AND P0, PT, R0, R3, PT ;  /* 0x000000030000720c */ /* 0x004fc80003f06270 */
[----:B------:R-:W-:-:S13]  /*00b0*/  ISETP.GE.OR P0, PT, R21, R2, P0 ;  /* 0x000000021500720c */ /* 0x000fda0000706670 */
[----:B------:R-:W-:Y:S05]  /*00c0*/  @P0 EXIT ;  /* 0x000000000000094d */ /* 0x000fea0003800000 */
[----:B------:R-:W0:Y:S01]  /*00d0*/  LDCU UR7, c[0x0][0x3a0] ;  /* 0x00007400ff0777ac */ /* 0x000e220008000800 */
[----:B------:R-:W-:Y:S01]  /*00e0*/  HFMA2 R25, -RZ, RZ, 0, 0 ;  /* 0x00000000ff197431 */ /* 0x000fe200000001ff */
[----:B------:R-:W1:Y:S01]  /*00f0*/  LDCU.64 UR8, c[0x0][0x358] ;  /* 0x00006b00ff0877ac */ /* 0x000e620008000a00 */
[----:B0-----:R-:W-:-:S09]  /*0100*/  UISETP.GE.AND UP0, UPT, UR7, 0x1, UPT ;  /* 0x000000010700788c */ /* 0x001fd2000bf06270 */
[----:B-1----:R-:W-:Y:S05]  /*0110*/  BRA.U !UP0, `(.L_x_0) ;  /* 0x0000000508647547 */ /* 0x002fea000b800000 */
[----:B------:R-:W-:Y:S02]  /*0120*/  UISETP.GE.U32.AND UP1, UPT, UR7, 0xd, UPT ;  /* 0x0000000d0700788c */ /* 0x000fe4000bf26070 */
[----:B------:R-:W-:Y:S01]  /*0130*/  IMAD R23, R21, UR7, RZ ;  /* 0x0000000715177c24 */ /* 0x000fe2000f8e02ff */
[----:B------:R-:W-:Y:S01]  /*0140*/  UIADD3 UR4, UPT, UPT, UR7, -0x1, URZ ;  /* 0xffffffff07047890 */ /* 0x000fe2000fffe0ff */
[----:B------:R-:W-:-:S03]  /*0150*/  MOV R25, RZ ;  /* 0x000000ff00197202 */ /* 0x000fc60000000f00 */
[----:B------:R-:W-:-:S03]  /*0160*/  ULEA.HI UR5, UR4, 0x1, URZ, 0x1e ;  /* 0x0000000104057891 */ /* 0x000fc6000f8ff0ff */
[----:B------:R-:W-:Y:S01]  /*0170*/  UMOV UR4, URZ ;  /* 0x000000ff00047c82 */ /* 0x000fe20008000000 */
[----:B------:R-:W-:-:S04]  /*0180*/  ULOP3.LUT UR6, UR5, 0x3, URZ, 0xc0, !UPT ;  /* 0x0000000305067892 */ /* 0x000fc8000f8ec0ff */
[----:B------:R-:W-:Y:S01]  /*0190*/  UISETP.NE.AND UP0, UPT, UR6, URZ, UPT ;  /* 0x000000ff0600728c */ /* 0x000fe2000bf05270 */
[----:B------:R-:W-:Y:S10]  /*01a0*/  BRA.U !UP1, `(.L_x_1) ;  /* 0x0000000109dc7547 */ /* 0x000ff4000b800000 */
[----:B------:R-:W0:Y:S01]  /*01b0*/  LDC.64 R4, c[0x0][0x380] ;  /* 0x0000e000ff047b82 */ /* 0x000e220000000a00 */
[----:B------:R-:W-:Y:S01]  /*01c0*/  ULOP3.LUT UR5, UR5, 0x7ffffffc, URZ, 0xc0, !UPT ;  /* 0x7ffffffc05057892 */ /* 0x000fe2000f8ec0ff */
[CC--:B------:R-:W-:Y:S01]  /*01d0*/  LEA R24, R3.reuse, R0.reuse, 0x3 ;  /* 0x0000000003187211 */ /* 0x0c0fe200078e18ff */
[C---:B------:R-:W-:Y:S01]  /*01e0*/  IMAD R22, R3.reuse, 0xc, R0 ;  /* 0x0000000c03167824 */ /* 0x040fe200078e0200 */
[-C--:B------:R-:W-:Y:S01]  /*01f0*/  LEA R20, R3, R0.reuse, 0x2 ;  /* 0x0000000003147211 */ /* 0x080fe200078e10ff */
[----:B------:R-:W-:Y:S01]  /*0200*/  UIADD3 UR5, UPT, UPT, -UR5, URZ, URZ ;  /* 0x000000ff05057290 */ /* 0x000fe2000fffe1ff */
[----:B------:R-:W-:Y:S01]  /*0210*/  MOV R25, RZ ;  /* 0x000000ff00197202 */ /* 0x000fe20000000f00 */
[----:B------:R-:W-:Y:S01]  /*0220*/  UMOV UR4, URZ ;  /* 0x000000ff00047c82 */ /* 0x000fe20008000000 */
[----:B------:R-:W1:Y:S01]  /*0230*/  LDC.64 R28, c[0x0][0x388] ;  /* 0x0000e200ff1c7b82 */ /* 0x000e620000000a00 */
[----:B------:R-:W-:Y:S01]  /*0240*/  MOV R2, R0 ;  /* 0x0000000000027202 */ /* 0x000fe20000000f00 */
[----:B0-----:R-:W-:-:S03]  /*0250*/  IMAD.WIDE.U32 R4, R23, 0x4, R4 ;  /* 0x0000000417047825 */ /* 0x001fc600078e0004 */
[----:B------:R-:W-:-:S04]  /*0260*/  IADD3 R30, P0, PT, R4, 0x20, RZ ;  /* 0x00000020041e7810 */ /* 0x000fc80007f1e0ff */
[----:B------:R-:W-:-:S09]  /*0270*/  IADD3.X R31, PT, PT, RZ, R5, RZ, P0, !PT ;  /* 0x00000005ff1f7210 */ /* 0x000fd200007fe4ff */
.L_x_2:
[--C-:B-1----:R-:W-:Y:S01]  /*0280*/  IMAD.WIDE R12, R2, 0x4, R28.reuse ;  /* 0x00000004020c7825 */ /* 0x102fe200078e021c */
[----:B------:R-:W2:Y:S03]  /*0290*/  LDG.E.128 R16, desc[UR8][R30.64+-0x20] ;  /* 0xffffe0081e107981 */ /* 0x000ea6000c1e1d00 */
[----:B------:R-:W-:Y:S01]  /*02a0*/  IMAD.WIDE R6, R20, 0x4, R28 ;  /* 0x0000000414067825 */ /* 0x000fe200078e021c */
[----:B------:R-:W3:Y:S04]  /*02b0*/  LDG.E.128 R8, desc[UR8][R30.64+-0x10] ;  /* 0xfffff0081e087981 */ /* 0x000ee8000c1e1d00 */
[----:B------:R-:W2:Y:S04]  /*02c0*/  LDG.E.128 R12, desc[UR8][R12.64] ;  /* 0x000000080c0c7981 */ /* 0x000ea8000c1e1d00 */
[----:B------:R-:W3:Y:S01]  /*02d0*/  LDG.E.128 R4, desc[UR8][R6.64] ;  /* 0x0000000806047981 */ /* 0x000ee2000c1e1d00 */
[----:B--2---:R-:W-:-:S04]  /*02e0*/  FMUL R17, R17, R13 ;  /* 0x0000000d11117220 */ /* 0x004fc80000400000 */
[----:B------:R-:W-:-:S04]  /*02f0*/  FFMA R17, R16, R12, R17 ;  /* 0x0000000c10117223 */ /* 0x000fc80000000011 */
[----:B------:R-:W-:-:S04]  /*0300*/  FFMA R14, R18, R14, R17 ;  /* 0x0000000e120e7223 */ /* 0x000fc80000000011 */
[----:B------:R-:W-:Y:S01]  /*0310*/  FFMA R26, R19, R15, R14 ;  /* 0x0000000f131a7223 */ /* 0x000fe2000000000e */
[----:B------:R-:W-:Y:S01]  /*0320*/  IMAD.WIDE R14, R24, 0x4, R28 ;  /* 0x00000004180e7825 */ /* 0x000fe200078e021c */
[----:B------:R-:W2:Y:S05]  /*0330*/  LDG.E.128 R16, desc[UR8][R30.64] ;  /* 0x000000081e107981 */ /* 0x000eaa000c1e1d00 */
[----:B------:R-:W2:Y:S01]  /*0340*/  LDG.E.128 R12, desc[UR8][R14.64] ;  /* 0x000000080e0c7981 */ /* 0x000ea2000c1e1d00 */
[----:B---3--:R-:W-:-:S04]  /*0350*/  FMUL R5, R9, R5 ;  /* 0x0000000509057220 */ /* 0x008fc80000400000 */
[----:B------:R-:W-:-:S04]  /*0360*/  FFMA R5, R8, R4, R5 ;  /* 0x0000000408057223 */ /* 0x000fc80000000005 */
[----:B------:R-:W-:Y:S01]  /*0370*/  FFMA R6, R10, R6, R5 ;  /* 0x000000060a067223 */ /* 0x000fe20000000005 */
[----:B------:R-:W-:-:S04]  /*0380*/  IMAD.WIDE R4, R22, 0x4, R28 ;  /* 0x0000000416047825 */ /* 0x000fc800078e021c */
[----:B--2---:R-:W-:Y:S01]  /*0390*/  FMUL R17, R17, R13 ;  /* 0x0000000d11117220 */ /* 0x004fe20000400000 */
[----:B------:R-:W-:Y:S02]  /*03a0*/  FFMA R13, R11, R7, R6 ;  /* 0x000000070b0d7223 */ /* 0x000fe40000000006 */
[----:B------:R-:W2:Y:S04]  /*03b0*/  LDG.E.128 R4, desc[UR8][R4.64] ;  /* 0x0000000804047981 */ /* 0x000ea8000c1e1d00 */
[----:B------:R0:W2:Y:S01]  /*03c0*/  LDG.E.128 R8, desc[UR8][R30.64+0x10] ;  /* 0x000010081e087981 */ /* 0x0000a2000c1e1d00 */
[----:B------:R-:W-:Y:S01]  /*03d0*/  FFMA R17, R16, R12, R17 ;  /* 0x0000000c10117223 */ /* 0x000fe20000000011 */
[----:B------:R-:W-:Y:S01]  /*03e0*/  UIADD3 UR5, UPT, UPT, UR5, 0x4, URZ ;  /* 0x0000000405057890 */ /* 0x000fe2000fffe0ff */
[----:B------:R-:W-:-:S02]  /*03f0*/  FADD R26, R26, R25 ;  /* 0x000000191a1a7221 */ /* 0x000fc40000000000 */
[----:B------:R-:W-:Y:S01]  /*0400*/  FFMA R18, R18, R14, R17 ;  /* 0x0000000e12127223 */ /* 0x000fe20000000011 */
[----:B------:R-:W-:Y:S01]  /*0410*/  UISETP.NE.AND UP1, UPT, UR5, URZ, UPT ;  /* 0x000000ff0500728c */ /* 0x000fe2000bf25270 */
[----:B------:R-:W-:Y:S02]  /*0420*/  FADD R13, R26, R13 ;  /* 0x0000000d1a0d7221 */ /* 0x000fe40000000000 */
[----:B------:R-:W-:Y:S01]  /*0430*/  FFMA R18, R19, R15, R18 ;  /* 0x0000000f13127223 */ /* 0x000fe20000000012 */
[----:B0-----:R-:W-:-:S03]  /*0440*/  IADD3 R30, P0, PT, R30, 0x40, RZ ;  /* 0x000000401e1e7810 */ /* 0x001fc60007f1e0ff */
[----:B------:R-:W-:Y:S01]  /*0450*/  FADD R13, R13, R18 ;  /* 0x000000120d0d7221 */ /* 0x000fe20000000000 */
[----:B------:R-:W-:Y:S02]  /*0460*/  IADD3.X R31, PT, PT, RZ, R31, RZ, P0, !PT ;  /* 0x0000001fff1f7210 */ /* 0x000fe400007fe4ff */
[C---:B------:R-:W-:Y:S02]  /*0470*/  LEA R24, R3.reuse, R24, 0x4 ;  /* 0x0000001803187211 */ /* 0x040fe400078e20ff */
[C---:B------:R-:W-:Y:S02]  /*0480*/  LEA R22, R3.reuse, R22, 0x4 ;  /* 0x0000001603167211 */ /* 0x040fe400078e20ff */
[C---:B------:R-:W-:Y:S02]  /*0490*/  LEA R20, R3.reuse, R20, 0x4 ;  /* 0x0000001403147211 */ /* 0x040fe400078e20ff */
[----:B------:R-:W-:Y:S01]  /*04a0*/  LEA R2, R3, R2, 0x4 ;  /* 0x0000000203027211 */ /* 0x000fe200078e20ff */
[----:B------:R-:W-:Y:S01]  /*04b0*/  UIADD3 UR4, UPT, UPT, UR4, 0x10, URZ ;  /* 0x0000001004047890 */ /* 0x000fe2000fffe0ff */
[----:B--2---:R-:W-:-:S04]  /*04c0*/  FMUL R9, R9, R5 ;  /* 0x0000000509097220 */ /* 0x004fc80000400000 */
[----:B------:R-:W-:-:S04]  /*04d0*/  FFMA R9, R8, R4, R9 ;  /* 0x0000000408097223 */ /* 0x000fc80000000009 */
[----:B------:R-:W-:-:S04]  /*04e0*/  FFMA R6, R10, R6, R9 ;  /* 0x000000060a067223 */ /* 0x000fc80000000009 */
[----:B------:R-:W-:-:S04]  /*04f0*/  FFMA R6, R11, R7, R6 ;  /* 0x000000070b067223 */ /* 0x000fc80000000006 */
[----:B------:R-:W-:Y:S01]  /*0500*/  FADD R25, R13, R6 ;  /* 0x000000060d197221 */ /* 0x000fe20000000000 */
[----:B------:R-:W-:Y:S06]  /*0510*/  BRA.U UP1, `(.L_x_2) ;  /* 0xfffffffd01587547 */ /* 0x000fec000b83ffff */
.L_x_1:
[----:B------:R-:W-:Y:S05]  /*0520*/  BRA.U !UP0, `(.L_x_0) ;  /* 0x0000000108607547 */ /* 0x000fea000b800000 */
[----:B------:R-:W0:Y:S01]  /*0530*/  LDC.64 R4, c[0x0][0x380] ;  /* 0x0000e000ff047b82 */ /* 0x000e220000000a00 */
[----:B------:R-:W-:Y:S01]  /*0540*/  IADD3 R23, PT, PT, R23, UR4, RZ ;  /* 0x0000000417177c10 */ /* 0x000fe2000fffe0ff */
[----:B------:R-:W-:Y:S01]  /*0550*/  IMAD R2, R3, UR4, R0 ;  /* 0x0000000403027c24 */ /* 0x000fe2000f8e0200 */
[----:B------:R-:W-:-:S05]  /*0560*/  UIADD3 UR6, UPT, UPT, -UR6, URZ, URZ ;  /* 0x000000ff06067290 */ /* 0x000fca000fffe1ff */
[----:B------:R-:W1:Y:S01]  /*0570*/  LDC.64 R12, c[0x0][0x388] ;  /* 0x0000e200ff0c7b82 */ /* 0x000e620000000a00 */
[----:B0-----:R-:W-:-:S03]  /*0580*/  IMAD.WIDE.U32 R4, R23, 0x4, R4 ;  /* 0x0000000417047825 */ /* 0x001fc600078e0004 */
[----:B------:R-:W-:Y:S02]  /*0590*/  MOV R14, R4 ;  /* 0x00000004000e7202 */ /* 0x000fe40000000f00 */
[----:B------:R-:W-:-:S07]  /*05a0*/  MOV R17, R5 ;  /* 0x0000000500117202 */ /* 0x000fce0000000f00 */
.L_x_3:
[----:B-1----:R-:W-:Y:S01]  /*05b0*/  IMAD.WIDE R8, R2, 0x4, R12 ;  /* 0x0000000402087825 */ /* 0x002fe200078e020c */
[----:B------:R-:W-:Y:S02]  /*05c0*/  MOV R4, R14 ;  /* 0x0000000e00047202 */ /* 0x000fe40000000f00 */
[----:B------:R-:W-:-:S03]  /*05d0*/  MOV R5, R17 ;  /* 0x0000001100057202 */ /* 0x000fc60000000f00 */
[----:B------:R-:W2:Y:S04]  /*05e0*/  LDG.E.128 R8, desc[UR8][R8.64] ;  /* 0x0000000808087981 */ /* 0x000ea8000c1e1d00 */
[----:B------:R-:W2:Y:S01]  /*05f0*/  LDG.E.128 R4, desc[UR8][R4.64] ;  /* 0x0000000804047981 */ /* 0x000ea2000c1e1d00 */
[----:B------:R-:W-:-:S04]  /*0600*/  UIADD3 UR6, UPT, UPT, UR6, 0x1, URZ ;  /* 0x0000000106067890 */ /* 0x000fc8000fffe0ff */
[----:B------:R-:W-:Y:S01]  /*0610*/  UISETP.NE.AND UP0, UPT, UR6, URZ, UPT ;  /* 0x000000ff0600728c */ /* 0x000fe2000bf05270 */
[----:B------:R-:W-:Y:S02]  /*0620*/  IADD3 R14, P0, PT, R14, 0x10, RZ ;  /* 0x000000100e0e7810 */ /* 0x000fe40007f1e0ff */
[----:B------:R-:W-:Y:S02]  /*0630*/  LEA R2, R3, R2, 0x2 ;  /* 0x0000000203027211 */ /* 0x000fe400078e10ff */
[----:B------:R-:W-:Y:S01]  /*0640*/  IADD3.X R17, PT, PT, RZ, R17, RZ, P0, !PT ;  /* 0x00000011ff117210 */ /* 0x000fe200007fe4ff */
[----:B--2---:R-:W-:-:S04]  /*0650*/  FMUL R15, R5, R9 ;  /* 0x00000009050f7220 */ /* 0x004fc80000400000 */
[----:B------:R-:W-:-:S04]  /*0660*/  FFMA R15, R4, R8, R15 ;  /* 0x00000008040f7223 */ /* 0x000fc8000000000f */
[----:B------:R-:W-:-:S04]  /*0670*/  FFMA R6, R6, R10, R15 ;  /* 0x0000000a06067223 */ /* 0x000fc8000000000f */
[----:B------:R-:W-:-:S04]  /*0680*/  FFMA R6, R7, R11, R6 ;  /* 0x0000000b07067223 */ /* 0x000fc80000000006 */
[----:B------:R-:W-:Y:S01]  /*0690*/  FADD R25, R6, R25 ;  /* 0x0000001906197221 */ /* 0x000fe20000000000 */
[----:B------:R-:W-:Y:S06]  /*06a0*/  BRA.U UP0, `(.L_x_3) ;  /* 0xfffffffd00c07547 */ /* 0x000fec000b83ffff */
.L_x_0:
[----:B------:R-:W0:Y:S01]  /*06b0*/  LDC.64 R4, c[0x0][0x390] ;  /* 0x0000e400ff047b82 */ /* 0x000e220000000a00 */
[----:B------:R-:W-:-:S04]  /*06c0*/  IMAD R3, R21, R3, R0 ;  /* 0x0000000315037224 */ /* 0x000fc800078e0200 */
[----:B0-----:R-:W-:-:S05]  /*06d0*/  IMAD.WIDE R2, R3, 0x4, R4 ;  /* 0x0000000403027825 */ /* 0x001fca00078e0204 */
[----:B------:R-:W-:Y:S01]  /*06e0*/  STG.E desc[UR8][R2.64], R25 ;  /* 0x0000001902007986 */ /* 0x000fe2000c101908 */
[----:B------:R-:W-:Y:S05]  /*06f0*/  EXIT ;  /* 0x000000000000794d */ /* 0x000fea0003800000 */
.L_x_4:
[----:B------:R-:W-:-:S00]  /*0700*/  BRA `(.L_x_4) ;  /* 0xfffffffc00fc7947 */ /* 0x000fc0000383ffff */
[----:B------:R-:W-:-:S00]  /*0710*/  NOP ;  /* 0x0000000000007918 */ /* 0x000fc00000000000 */
        /* <DEDUP_REMOVED lines=14> */
.L_x_5:


//--------------------- .nv.shared.reserved.0     --------------------------
	.section	.nv.shared.reserved.0,"aw",@nobits
	.weak		__nv_reservedSMEM_offset_0_alias
	.size		__nv_reservedSMEM_offset_0_alias, 0, 64
	.other		__nv_reservedSMEM_offset_0_alias,@"STO_CUDA_RESERVED_SHARED STV_DEFAULT"
__nv_reservedSMEM_offset_0_alias:
	.zero		0
	.zero		64


//--------------------- .nv.constant0._Z16cuda_simd_matmulPfS_S_iii --------------------------
	.section	.nv.constant0._Z16cuda_simd_matmulPfS_S_iii,"a",@progbits
	.sectionflags	@""
	.align	4
.nv.constant0._Z16cuda_simd_matmulPfS_S_iii:
	.zero		932


//--------------------- SYMBOLS --------------------------

	.type		.nv.reservedSmem.offset0,@object
	.size		.nv.reservedSmem.offset0,0x4
